	.headerflags	@"EF_CUDA_TEXMODE_UNIFIED EF_CUDA_64BIT_ADDRESS EF_CUDA_SM89 EF_CUDA_VIRTUAL_SM(EF_CUDA_SM89)"
	.elftype	@"ET_EXEC"


//--------------------- .nv.info                  --------------------------
	.section	.nv.info,"",@"SHT_CUDA_INFO"
	.align	4


	//----- nvinfo : EIATTR_REGCOUNT
	.align		4
        /*0000*/ 	.byte	0x04, 0x2f
        /*0002*/ 	.short	(.L_1 - .L_0)
	.align		4
.L_0:
        /*0004*/ 	.word	index@(triton__0d1d2d3d4d5de)
        /*0008*/ 	.word	0x00000030


	//----- nvinfo : EIATTR_MAX_STACK_SIZE
	.align		4
.L_1:
        /*000c*/ 	.byte	0x04, 0x23
        /*000e*/ 	.short	(.L_3 - .L_2)
	.align		4
.L_2:
        /*0010*/ 	.word	index@(triton__0d1d2d3d4d5de)
        /*0014*/ 	.word	0x00000000


	//----- nvinfo : EIATTR_MIN_STACK_SIZE
	.align		4
.L_3:
        /*0018*/ 	.byte	0x04, 0x12
        /*001a*/ 	.short	(.L_5 - .L_4)
	.align		4
.L_4:
        /*001c*/ 	.word	index@(triton__0d1d2d3d4d5de)
        /*0020*/ 	.word	0x00000000


	//----- nvinfo : EIATTR_FRAME_SIZE
	.align		4
.L_5:
        /*0024*/ 	.byte	0x04, 0x11
        /*0026*/ 	.short	(.L_7 - .L_6)
	.align		4
.L_6:
        /*0028*/ 	.word	index@(triton__0d1d2d3d4d5de)
        /*002c*/ 	.word	0x00000000
.L_7:


//--------------------- .nv.info.triton__0d1d2d3d4d5de --------------------------
	.section	.nv.info.triton__0d1d2d3d4d5de,"",@"SHT_CUDA_INFO"
	.align	4


	//----- nvinfo : EIATTR_CUDA_API_VERSION
	.align		4
        /*0000*/ 	.byte	0x04, 0x37
        /*0002*/ 	.short	(.L_9 - .L_8)
.L_8:
        /*0004*/ 	.word	0x0000007b


	//----- nvinfo : EIATTR_PARAM_CBANK
	.align		4
.L_9:
        /*0008*/ 	.byte	0x04, 0x0a
        /*000a*/ 	.short	(.L_11 - .L_10)
	.align		4
.L_10:
        /*000c*/ 	.word	index@(.nv.constant0.triton__0d1d2d3d4d5de)
        /*0010*/ 	.short	0x0160
        /*0012*/ 	.short	0x002c


	//----- nvinfo : EIATTR_CBANK_PARAM_SIZE
	.align		4
.L_11:
        /*0014*/ 	.byte	0x03, 0x19
        /*0016*/ 	.short	0x002c


	//----- nvinfo : EIATTR_KPARAM_INFO
	.align		4
        /*0018*/ 	.byte	0x04, 0x17
        /*001a*/ 	.short	(.L_13 - .L_12)
.L_12:
        /*001c*/ 	.word	0x00000000
        /*0020*/ 	.short	0x0005
        /*0022*/ 	.short	0x0028
        /*0024*/ 	.byte	0x00, 0xf0, 0x11, 0x00


	//----- nvinfo : EIATTR_KPARAM_INFO
	.align		4
.L_13:
        /*0028*/ 	.byte	0x04, 0x17
        /*002a*/ 	.short	(.L_15 - .L_14)
.L_14:
        /*002c*/ 	.word	0x00000000
        /*0030*/ 	.short	0x0004
        /*0032*/ 	.short	0x0020
        /*0034*/ 	.byte	0x00, 0xf0, 0x21, 0x00


	//----- nvinfo : EIATTR_KPARAM_INFO
	.align		4
.L_15:
        /*0038*/ 	.byte	0x04, 0x17
        /*003a*/ 	.short	(.L_17 - .L_16)
.L_16:
        /*003c*/ 	.word	0x00000000
        /*0040*/ 	.short	0x0003
        /*0042*/ 	.short	0x0018
        /*0044*/ 	.byte	0x00, 0xf0, 0x21, 0x00


	//----- nvinfo : EIATTR_KPARAM_INFO
	.align		4
.L_17:
        /*0048*/ 	.byte	0x04, 0x17
        /*004a*/ 	.short	(.L_19 - .L_18)
.L_18:
        /*004c*/ 	.word	0x00000000
        /*0050*/ 	.short	0x0002
        /*0052*/ 	.short	0x0010
        /*0054*/ 	.byte	0x00, 0xf0, 0x21, 0x00


	//----- nvinfo : EIATTR_KPARAM_INFO
	.align		4
.L_19:
        /*0058*/ 	.byte	0x04, 0x17
        /*005a*/ 	.short	(.L_21 - .L_20)
.L_20:
        /*005c*/ 	.word	0x00000000
        /*0060*/ 	.short	0x0001
        /*0062*/ 	.short	0x0008
        /*0064*/ 	.byte	0x00, 0xf0, 0x21, 0x00


	//----- nvinfo : EIATTR_KPARAM_INFO
	.align		4
.L_21:
        /*0068*/ 	.byte	0x04, 0x17
        /*006a*/ 	.short	(.L_23 - .L_22)
.L_22:
        /*006c*/ 	.word	0x00000000
        /*0070*/ 	.short	0x0000
        /*0072*/ 	.short	0x0000
        /*0074*/ 	.byte	0x00, 0xf0, 0x21, 0x00


	//----- nvinfo : EIATTR_MAXREG_COUNT
	.align		4
.L_23:
        /*0078*/ 	.byte	0x03, 0x1b
        /*007a*/ 	.short	0x00ff


	//----- nvinfo : EIATTR_EXIT_INSTR_OFFSETS
	.align		4
        /*007c*/ 	.byte	0x04, 0x1c
        /*007e*/ 	.short	(.L_25 - .L_24)


	//   ....[0]....
.L_24:
        /*0080*/ 	.word	0x00001bf0


	//----- nvinfo : EIATTR_MAX_THREADS
	.align		4
.L_25:
        /*0084*/ 	.byte	0x04, 0x05
        /*0086*/ 	.short	(.L_27 - .L_26)
.L_26:
        /*0088*/ 	.word	0x00000080
        /*008c*/ 	.word	0x00000001
        /*0090*/ 	.word	0x00000001
.L_27:


//--------------------- .nv.rel.action            --------------------------
	.section	.nv.rel.action,"",@"SHT_CUDA_RELOCINFO"
	.align	8
	.sectionentsize	8
        /*0000*/ 	.byte	0x73, 0x00, 0x00, 0x00, 0x00, 0x00, 0x00, 0x00, 0x00, 0x00, 0x00, 0x11, 0x25, 0x00, 0x05, 0x36


//--------------------- .nv.constant0.triton__0d1d2d3d4d5de --------------------------
	.section	.nv.constant0.triton__0d1d2d3d4d5de,"a",@progbits
	.align	4
.nv.constant0.triton__0d1d2d3d4d5de:
	.zero		396


//--------------------- .text.triton__0d1d2d3d4d5de --------------------------
	.section	.text.triton__0d1d2d3d4d5de,"ax",@progbits
	.sectioninfo	@"SHI_REGISTERS=48"
	.align	128
        .global         triton__0d1d2d3d4d5de
        .type           triton__0d1d2d3d4d5de,@function
        .size           triton__0d1d2d3d4d5de,(.L_x_1 - triton__0d1d2d3d4d5de)
        .other          triton__0d1d2d3d4d5de,@"STO_CUDA_ENTRY STV_DEFAULT"
triton__0d1d2d3d4d5de:
.text.triton__0d1d2d3d4d5de:
[----:B------:R-:W-:-:S02]  /*0000*/  IMAD.MOV.U32 R1, RZ, RZ, c[0x0][0x28] ;  /* 0x00000a00ff017624 */ /* 0x000fc400078e00ff */
[----:B------:R-:W0:Y:S01]  /*0010*/  S2R R0, SR_TID.X ;  /* 0x0000000000007919 */ /* 0x000e220000002100 */
[----:B------:R-:W-:Y:S01]  /*0020*/  PRMT R41, RZ, 0x7610, R41 ;  /* 0x00007610ff297816 */ /* 0x000fe20000000029 */
[----:B------:R-:W-:Y:S01]  /*0030*/  ULDC.64 UR4, c[0x0][0x118] ;  /* 0x0000460000047ab9 */ /* 0x000fe20000000a00 */
[----:B------:R-:W-:Y:S01]  /*0040*/  PRMT R40, RZ, 0x7610, R40 ;  /* 0x00007610ff287816 */ /* 0x000fe20000000028 */
[----:B------:R-:W1:Y:S01]  /*0050*/  S2R R3, SR_CTAID.X ;  /* 0x0000000000037919 */ /* 0x000e620000002500 */
[----:B------:R-:W-:Y:S02]  /*0060*/  PRMT R16, RZ, 0x7610, R16 ;  /* 0x00007610ff107816 */ /* 0x000fe40000000010 */
[----:B------:R-:W-:Y:S01]  /*0070*/  PRMT R39, RZ, 0x7610, R39 ;  /* 0x00007610ff277816 */ /* 0x000fe20000000027 */
[----:B0-----:R-:W-:Y:S01]  /*0080*/  IMAD.SHL.U32 R0, R0, 0x8, RZ ;  /* 0x0000000800007824 */ /* 0x001fe200078e00ff */
[----:B-1----:R-:W-:-:S04]  /*0090*/  SHF.R.S32.HI R13, RZ, 0x15, R3 ;  /* 0x00000015ff0d7819 */ /* 0x002fc80000011403 */
[----:B------:R-:W-:Y:S02]  /*00a0*/  LOP3.LUT R0, R0, 0x3f8, RZ, 0xc0, !PT ;  /* 0x000003f800007812 */ /* 0x000fe400078ec0ff */
[----:B------:R-:W-:-:S03]  /*00b0*/  SGXT R13, R13, 0x1 ;  /* 0x000000010d0d781a */ /* 0x000fc60000000200 */
[----:B------:R-:W-:-:S05]  /*00c0*/  IMAD R2, R3, 0x400, R0 ;  /* 0x0000040003027824 */ /* 0x000fca00078e0200 */
[-C--:B------:R-:W-:Y:S02]  /*00d0*/  LEA.HI R0, R13, R2.reuse, RZ, 0x8 ;  /* 0x000000020d007211 */ /* 0x080fe400078f40ff */
[----:B------:R-:W-:Y:S02]  /*00e0*/  SHF.R.S32.HI R45, RZ, 0x1f, R2 ;  /* 0x0000001fff2d7819 */ /* 0x000fe40000011402 */
[--C-:B------:R-:W-:Y:S02]  /*00f0*/  SHF.R.S32.HI R3, RZ, 0x8, R0.reuse ;  /* 0x00000008ff037819 */ /* 0x100fe40000011400 */
[----:B------:R-:W-:Y:S02]  /*0100*/  SHF.R.S32.HI R4, RZ, 0x1f, R0 ;  /* 0x0000001fff047819 */ /* 0x000fe40000011400 */
[----:B------:R-:W-:Y:S02]  /*0110*/  LEA.HI R45, R45, R2, RZ, 0x13 ;  /* 0x000000022d2d7211 */ /* 0x000fe400078f98ff */
[----:B------:R-:W-:-:S02]  /*0120*/  LEA.HI R4, R4, R3, RZ, 0xb ;  /* 0x0000000304047211 */ /* 0x000fc400078f58ff */
[----:B------:R-:W-:Y:S02]  /*0130*/  SHF.R.S32.HI R7, RZ, 0x13, R45 ;  /* 0x00000013ff077819 */ /* 0x000fe4000001142d */
[----:B------:R-:W-:Y:S02]  /*0140*/  LOP3.LUT R4, R4, 0xff800, RZ, 0xc0, !PT ;  /* 0x000ff80004047812 */ /* 0x000fe400078ec0ff */
[----:B------:R-:W-:Y:S02]  /*0150*/  LOP3.LUT R6, R7, 0xffff, RZ, 0xc0, !PT ;  /* 0x0000ffff07067812 */ /* 0x000fe400078ec0ff */
[----:B------:R-:W-:Y:S01]  /*0160*/  LEA.HI R5, R13, R2, RZ, 0x14 ;  /* 0x000000020d057211 */ /* 0x000fe200078fa0ff */
[----:B------:R-:W-:Y:S01]  /*0170*/  IMAD.IADD R4, R3, 0x1, -R4 ;  /* 0x0000000103047824 */ /* 0x000fe200078e0a04 */
[----:B------:R-:W-:Y:S02]  /*0180*/  LEA.HI R3, R6, R7, RZ, 0x11 ;  /* 0x0000000706037211 */ /* 0x000fe400078f88ff */
[----:B------:R-:W-:-:S02]  /*0190*/  SHF.R.S32.HI R5, RZ, 0x14, R5 ;  /* 0x00000014ff057819 */ /* 0x000fc40000011405 */
[----:B------:R-:W-:Y:S02]  /*01a0*/  LOP3.LUT R3, R3, 0xfffe, RZ, 0xc0, !PT ;  /* 0x0000fffe03037812 */ /* 0x000fe400078ec0ff */
[----:B------:R-:W-:Y:S01]  /*01b0*/  LOP3.LUT R15, R0, 0xffffff00, RZ, 0xc0, !PT ;  /* 0xffffff00000f7812 */ /* 0x000fe200078ec0ff */
[----:B------:R-:W-:Y:S01]  /*01c0*/  IMAD R4, R4, 0x4, R5 ;  /* 0x0000000404047824 */ /* 0x000fe200078e0205 */
[----:B------:R-:W-:Y:S01]  /*01d0*/  IADD3 R18, R2, 0x1, RZ ;  /* 0x0000000102127810 */ /* 0x000fe20007ffe0ff */
[----:B------:R-:W-:Y:S02]  /*01e0*/  IMAD.MOV R3, RZ, RZ, -R3 ;  /* 0x000000ffff037224 */ /* 0x000fe400078e0a03 */
[----:B------:R-:W-:Y:S02]  /*01f0*/  IMAD.SHL.U32 R0, R4, 0x400, RZ ;  /* 0x0000040004007824 */ /* 0x000fe400078e00ff */
[----:B------:R-:W-:Y:S01]  /*0200*/  IMAD.IADD R15, R2, 0x1, -R15 ;  /* 0x00000001020f7824 */ /* 0x000fe200078e0a0f */
[----:B------:R-:W-:-:S02]  /*0210*/  PRMT R3, R3, 0x7710, RZ ;  /* 0x0000771003037816 */ /* 0x000fc400000000ff */
[----:B------:R-:W-:Y:S02]  /*0220*/  SHF.R.S32.HI R10, RZ, 0x1f, R0 ;  /* 0x0000001fff0a7819 */ /* 0x000fe40000011400 */
[----:B------:R-:W-:Y:S01]  /*0230*/  IADD3 R4, P0, R15, R0, RZ ;  /* 0x000000000f047210 */ /* 0x000fe20007f1e0ff */
[----:B------:R-:W-:Y:S01]  /*0240*/  IMAD.IADD R3, R7, 0x1, R3 ;  /* 0x0000000107037824 */ /* 0x000fe200078e0203 */
[C---:B------:R-:W-:Y:S02]  /*0250*/  ISETP.GT.AND P6, PT, R15.reuse, 0x7f, PT ;  /* 0x0000007f0f00780c */ /* 0x040fe40003fc4270 */
[----:B------:R-:W-:Y:S02]  /*0260*/  LEA.HI.X.SX32 R5, R15, R10, 0x1, P0 ;  /* 0x0000000a0f057211 */ /* 0x000fe400000f0eff */
[----:B------:R-:W-:Y:S02]  /*0270*/  LEA R24, P0, R4, c[0x0][0x160], 0x1 ;  /* 0x0000580004187a11 */ /* 0x000fe400078008ff */
[----:B------:R-:W-:-:S02]  /*0280*/  PRMT R21, R3, 0x9910, RZ ;  /* 0x0000991003157816 */ /* 0x000fc400000000ff */
[----:B------:R-:W-:Y:S02]  /*0290*/  LEA.HI R3, R13, R18, RZ, 0x8 ;  /* 0x000000120d037211 */ /* 0x000fe400078f40ff */
[----:B------:R-:W-:Y:S01]  /*02a0*/  LEA.HI.X R25, R4, c[0x0][0x164], R5, 0x1, P0 ;  /* 0x0000590004197a11 */ /* 0x000fe200000f0c05 */
[----:B------:R-:W-:Y:S01]  /*02b0*/  IMAD.SHL.U32 R21, R21, 0x100, RZ ;  /* 0x0000010015157824 */ /* 0x000fe200078e00ff */
[----:B------:R-:W-:Y:S02]  /*02c0*/  ISETP.GE.AND P0, PT, R15, 0x80, PT ;  /* 0x000000800f00780c */ /* 0x000fe40003f06270 */
[----:B------:R-:W-:Y:S01]  /*02d0*/  LOP3.LUT R3, R3, 0xffffff00, RZ, 0xc0, !PT ;  /* 0xffffff0003037812 */ /* 0x000fe200078ec0ff */
[----:B------:R0:W2:Y:S01]  /*02e0*/  @P6 LDG.E.U16 R40, [R24.64+0x300] ;  /* 0x0003000418286981 */ /* 0x0000a2000c1e1500 */
[----:B------:R-:W-:-:S04]  /*02f0*/  IMAD.WIDE R4, R21, 0x2, R24 ;  /* 0x0000000215047825 */ /* 0x000fc800078e0218 */
[----:B------:R-:W-:Y:S01]  /*0300*/  IMAD.IADD R19, R18, 0x1, -R3 ;  /* 0x0000000112137824 */ /* 0x000fe200078e0a03 */
[----:B------:R-:W-:Y:S01]  /*0310*/  IADD3 R26, R2, 0x2, RZ ;  /* 0x00000002021a7810 */ /* 0x000fe20007ffe0ff */
[----:B------:R1:W3:Y:S03]  /*0320*/  @P6 LDG.E.U16 R39, [R4.64+-0x100] ;  /* 0xffff000404276981 */ /* 0x0002e6000c1e1500 */
[C---:B------:R-:W-:Y:S01]  /*0330*/  IADD3 R3, P1, R19.reuse, R0, RZ ;  /* 0x0000000013037210 */ /* 0x040fe20007f3e0ff */
[----:B------:R0:W4:Y:S01]  /*0340*/  @!P0 LDG.E.U16 R41, [R24.64+0x500] ;  /* 0x0005000418298981 */ /* 0x000122000c1e1500 */
[C---:B------:R-:W-:Y:S02]  /*0350*/  ISETP.GE.AND P4, PT, R19.reuse, 0x80, PT ;  /* 0x000000801300780c */ /* 0x040fe40003f86270 */
[----:B------:R-:W-:Y:S01]  /*0360*/  LEA.HI.X.SX32 R6, R19, R10, 0x1, P1 ;  /* 0x0000000a13067211 */ /* 0x000fe200008f0eff */
[----:B------:R1:W5:Y:S01]  /*0370*/  @!P0 LDG.E.U16 R16, [R4.64+0x100] ;  /* 0x0001000404108981 */ /* 0x000362000c1e1500 */
[----:B------:R-:W-:-:S02]  /*0380*/  LEA R30, P1, R3, c[0x0][0x160], 0x1 ;  /* 0x00005800031e7a11 */ /* 0x000fc400078208ff */
[----:B------:R-:W-:Y:S02]  /*0390*/  PRMT R37, RZ, 0x7610, R37 ;  /* 0x00007610ff257816 */ /* 0x000fe40000000025 */
[----:B------:R-:W-:Y:S02]  /*03a0*/  LEA.HI.X R31, R3, c[0x0][0x164], R6, 0x1, P1 ;  /* 0x00005900031f7a11 */ /* 0x000fe400008f0c06 */
[----:B------:R-:W-:Y:S02]  /*03b0*/  ISETP.GT.AND P5, PT, R19, 0x7f, PT ;  /* 0x0000007f1300780c */ /* 0x000fe40003fa4270 */
[----:B------:R-:W-:Y:S01]  /*03c0*/  LEA.HI R3, R13, R26, RZ, 0x8 ;  /* 0x0000001a0d037211 */ /* 0x000fe200078f40ff */
[----:B------:R0:W5:Y:S01]  /*03d0*/  @!P4 LDG.E.U16 R37, [R30.64+0x500] ;  /* 0x000500041e25c981 */ /* 0x000162000c1e1500 */
[----:B------:R-:W-:Y:S01]  /*03e0*/  PRMT R36, RZ, 0x7610, R36 ;  /* 0x00007610ff247816 */ /* 0x000fe20000000024 */
[----:B------:R-:W-:Y:S01]  /*03f0*/  IMAD.WIDE R6, R21, 0x2, R30 ;  /* 0x0000000215067825 */ /* 0x000fe200078e021e */
[----:B------:R-:W-:-:S02]  /*0400*/  LOP3.LUT R3, R3, 0xffffff00, RZ, 0xc0, !PT ;  /* 0xffffff0003037812 */ /* 0x000fc400078ec0ff */
[----:B------:R-:W-:Y:S02]  /*0410*/  PRMT R27, RZ, 0x7610, R27 ;  /* 0x00007610ff1b7816 */ /* 0x000fe4000000001b */
[----:B------:R-:W-:Y:S01]  /*0420*/  PRMT R28, RZ, 0x7610, R28 ;  /* 0x00007610ff1c7816 */ /* 0x000fe2000000001c */
[----:B------:R0:W5:Y:S01]  /*0430*/  @!P4 LDG.E.U16 R36, [R6.64+0x100] ;  /* 0x000100040624c981 */ /* 0x000162000c1e1500 */
[----:B-1----:R-:W-:-:S03]  /*0440*/  IMAD.IADD R5, R26, 0x1, -R3 ;  /* 0x000000011a057824 */ /* 0x002fc600078e0a03 */
[----:B------:R1:W5:Y:S02]  /*0450*/  @P5 LDG.E.U16 R27, [R30.64+0x300] ;  /* 0x000300041e1b5981 */ /* 0x000364000c1e1500 */
[C---:B------:R-:W-:Y:S02]  /*0460*/  IADD3 R3, P1, R5.reuse, R0, RZ ;  /* 0x0000000005037210 */ /* 0x040fe40007f3e0ff */
[----:B------:R0:W5:Y:S01]  /*0470*/  @P5 LDG.E.U16 R28, [R6.64+-0x100] ;  /* 0xffff0004061c5981 */ /* 0x000162000c1e1500 */
[C---:B------:R-:W-:Y:S02]  /*0480*/  ISETP.GE.AND P3, PT, R5.reuse, 0x80, PT ;  /* 0x000000800500780c */ /* 0x040fe40003f66270 */
[C---:B------:R-:W-:Y:S02]  /*0490*/  ISETP.GT.AND P2, PT, R5.reuse, 0x7f, PT ;  /* 0x0000007f0500780c */ /* 0x040fe40003f44270 */
[----:B------:R-:W-:Y:S02]  /*04a0*/  LEA.HI.X.SX32 R4, R5, R10, 0x1, P1 ;  /* 0x0000000a05047211 */ /* 0x000fe400008f0eff */
[----:B------:R-:W-:-:S02]  /*04b0*/  LEA R22, P1, R3, c[0x0][0x160], 0x1 ;  /* 0x0000580003167a11 */ /* 0x000fc400078208ff */
[----:B------:R-:W-:Y:S02]  /*04c0*/  PRMT R38, RZ, 0x7610, R38 ;  /* 0x00007610ff267816 */ /* 0x000fe40000000026 */
[----:B------:R-:W-:Y:S02]  /*04d0*/  PRMT R29, RZ, 0x7610, R29 ;  /* 0x00007610ff1d7816 */ /* 0x000fe4000000001d */
[----:B------:R-:W-:-:S05]  /*04e0*/  LEA.HI.X R23, R3, c[0x0][0x164], R4, 0x1, P1 ;  /* 0x0000590003177a11 */ /* 0x000fca00008f0c04 */
[----:B------:R1:W5:Y:S04]  /*04f0*/  @!P3 LDG.E.U16 R38, [R22.64+0x500] ;  /* 0x000500041626b981 */ /* 0x000368000c1e1500 */
[----:B------:R1:W5:Y:S01]  /*0500*/  @P2 LDG.E.U16 R29, [R22.64+0x300] ;  /* 0x00030004161d2981 */ /* 0x000362000c1e1500 */
[C---:B------:R-:W-:Y:S02]  /*0510*/  LEA.HI R4, R13.reuse, R26, RZ, 0x13 ;  /* 0x0000001a0d047211 */ /* 0x040fe400078f98ff */
[----:B0-----:R-:W-:Y:S02]  /*0520*/  IADD3 R6, R2, 0x3, RZ ;  /* 0x0000000302067810 */ /* 0x001fe40007ffe0ff */
[----:B------:R-:W-:Y:S02]  /*0530*/  LOP3.LUT R7, R4, 0xfff80000, RZ, 0xc0, !PT ;  /* 0xfff8000004077812 */ /* 0x000fe400078ec0ff */
[----:B------:R-:W-:-:S03]  /*0540*/  LEA.HI R3, R13, R18, RZ, 0x13 ;  /* 0x000000120d037211 */ /* 0x000fc600078f98ff */
[----:B------:R-:W-:Y:S01]  /*0550*/  IMAD.IADD R26, R26, 0x1, -R7 ;  /* 0x000000011a1a7824 */ /* 0x000fe200078e0a07 */
[-C--:B------:R-:W-:Y:S02]  /*0560*/  LEA.HI R7, R13, R6.reuse, RZ, 0x8 ;  /* 0x000000060d077211 */ /* 0x080fe400078f40ff */
[----:B------:R-:W-:Y:S02]  /*0570*/  LOP3.LUT R3, R3, 0xfff80000, RZ, 0xc0, !PT ;  /* 0xfff8000003037812 */ /* 0x000fe400078ec0ff */
[----:B------:R-:W-:Y:S02]  /*0580*/  IADD3 R8, R2, 0x4, RZ ;  /* 0x0000000402087810 */ /* 0x000fe40007ffe0ff */
[----:B------:R-:W-:Y:S02]  /*0590*/  LEA.HI R9, R13, R6, RZ, 0x13 ;  /* 0x000000060d097211 */ /* 0x000fe400078f98ff */
[----:B------:R-:W-:Y:S01]  /*05a0*/  LOP3.LUT R7, R7, 0xffffff00, RZ, 0xc0, !PT ;  /* 0xffffff0007077812 */ /* 0x000fe200078ec0ff */
[----:B------:R-:W-:Y:S01]  /*05b0*/  IMAD.IADD R18, R18, 0x1, -R3 ;  /* 0x0000000112127824 */ /* 0x000fe200078e0a03 */
[----:B------:R-:W-:-:S02]  /*05c0*/  IADD3 R4, R2, 0x5, RZ ;  /* 0x0000000502047810 */ /* 0x000fc40007ffe0ff */
[CC--:B------:R-:W-:Y:S02]  /*05d0*/  LEA.HI R12, R13.reuse, R8.reuse, RZ, 0x13 ;  /* 0x000000080d0c7211 */ /* 0x0c0fe400078f98ff */
[----:B------:R-:W-:Y:S02]  /*05e0*/  LEA.HI R3, R13, R8, RZ, 0x8 ;  /* 0x000000080d037211 */ /* 0x000fe400078f40ff */
[----:B------:R-:W-:Y:S01]  /*05f0*/  LOP3.LUT R17, R9, 0xfff80000, RZ, 0xc0, !PT ;  /* 0xfff8000009117812 */ /* 0x000fe200078ec0ff */
[----:B------:R-:W-:Y:S01]  /*0600*/  IMAD.IADD R9, R6, 0x1, -R7 ;  /* 0x0000000106097824 */ /* 0x000fe200078e0a07 */
[----:B------:R-:W-:Y:S02]  /*0610*/  LOP3.LUT R33, R12, 0xfff80000, RZ, 0xc0, !PT ;  /* 0xfff800000c217812 */ /* 0x000fe400078ec0ff */
[-C--:B------:R-:W-:Y:S02]  /*0620*/  LEA.HI R7, R13, R4.reuse, RZ, 0x8 ;  /* 0x000000040d077211 */ /* 0x080fe400078f40ff */
[----:B------:R-:W-:Y:S01]  /*0630*/  LOP3.LUT R11, R3, 0xffffff00, RZ, 0xc0, !PT ;  /* 0xffffff00030b7812 */ /* 0x000fe200078ec0ff */
[----:B------:R-:W-:Y:S01]  /*0640*/  IMAD.IADD R3, R6, 0x1, -R17 ;  /* 0x0000000106037824 */ /* 0x000fe200078e0a11 */
[----:B------:R-:W-:-:S02]  /*0650*/  LEA.HI R12, R13, R4, RZ, 0x13 ;  /* 0x000000040d0c7211 */ /* 0x000fc400078f98ff */
[C---:B------:R-:W-:Y:S02]  /*0660*/  IADD3 R6, R2.reuse, 0x6, RZ ;  /* 0x0000000602067810 */ /* 0x040fe40007ffe0ff */
[----:B------:R-:W-:Y:S02]  /*0670*/  LOP3.LUT R7, R7, 0xffffff00, RZ, 0xc0, !PT ;  /* 0xffffff0007077812 */ /* 0x000fe400078ec0ff */
[----:B------:R-:W-:Y:S02]  /*0680*/  IADD3 R20, R2, 0x7, RZ ;  /* 0x0000000702147810 */ /* 0x000fe40007ffe0ff */
[----:B------:R-:W-:Y:S02]  /*0690*/  LOP3.LUT R17, R12, 0xfff80000, RZ, 0xc0, !PT ;  /* 0xfff800000c117812 */ /* 0x000fe400078ec0ff */
[CC--:B------:R-:W-:Y:S01]  /*06a0*/  LEA.HI R12, R13.reuse, R6.reuse, RZ, 0x8 ;  /* 0x000000060d0c7211 */ /* 0x0c0fe200078f40ff */
[----:B------:R-:W-:Y:S01]  /*06b0*/  IMAD.IADD R7, R4, 0x1, -R7 ;  /* 0x0000000104077824 */ /* 0x000fe200078e0a07 */
[C---:B------:R-:W-:Y:S01]  /*06c0*/  LEA.HI R32, R13.reuse, R6, RZ, 0x13 ;  /* 0x000000060d207211 */ /* 0x040fe200078f98ff */
[----:B------:R-:W-:Y:S01]  /*06d0*/  IMAD.IADD R11, R8, 0x1, -R11 ;  /* 0x00000001080b7824 */ /* 0x000fe200078e0a0b */
[----:B------:R-:W-:Y:S01]  /*06e0*/  LEA.HI R14, R13, R20, RZ, 0x8 ;  /* 0x000000140d0e7211 */ /* 0x000fe200078f40ff */
[----:B------:R-:W-:Y:S01]  /*06f0*/  IMAD.IADD R4, R4, 0x1, -R17 ;  /* 0x0000000104047824 */ /* 0x000fe200078e0a11 */
[----:B------:R-:W-:Y:S01]  /*0700*/  LOP3.LUT R17, R12, 0xffffff00, RZ, 0xc0, !PT ;  /* 0xffffff000c117812 */ /* 0x000fe200078ec0ff */
[----:B------:R-:W-:Y:S01]  /*0710*/  IMAD.IADD R8, R8, 0x1, -R33 ;  /* 0x0000000108087824 */ /* 0x000fe200078e0a21 */
[----:B------:R-:W-:-:S02]  /*0720*/  LOP3.LUT R33, R32, 0xfff80000, RZ, 0xc0, !PT ;  /* 0xfff8000020217812 */ /* 0x000fc400078ec0ff */
[----:B------:R-:W-:Y:S02]  /*0730*/  LEA.HI R32, R13, R20, RZ, 0x13 ;  /* 0x000000140d207211 */ /* 0x000fe400078f98ff */
[----:B------:R-:W-:Y:S01]  /*0740*/  LOP3.LUT R13, R14, 0xffffff00, RZ, 0xc0, !PT ;  /* 0xffffff000e0d7812 */ /* 0x000fe200078ec0ff */
[C---:B------:R-:W-:Y:S01]  /*0750*/  IMAD.IADD R17, R6.reuse, 0x1, -R17 ;  /* 0x0000000106117824 */ /* 0x040fe200078e0a11 */
[C---:B------:R-:W-:Y:S01]  /*0760*/  IADD3 R12, P1, R9.reuse, R0, RZ ;  /* 0x00000000090c7210 */ /* 0x040fe20007f3e0ff */
[----:B------:R1:W5:Y:S01]  /*0770*/  LDG.E.U16 R14, [R30.64+0x400] ;  /* 0x000400041e0e7981 */ /* 0x000362000c1e1500 */
[----:B------:R-:W-:Y:S01]  /*0780*/  IMAD.IADD R6, R6, 0x1, -R33 ;  /* 0x0000000106067824 */ /* 0x000fe200078e0a21 */
[----:B------:R-:W-:Y:S02]  /*0790*/  LOP3.LUT R33, R32, 0xfff80000, RZ, 0xc0, !PT ;  /* 0xfff8000020217812 */ /* 0x000fe400078ec0ff */
[----:B------:R-:W-:Y:S02]  /*07a0*/  LEA.HI.X.SX32 R35, R9, R10, 0x1, P1 ;  /* 0x0000000a09237211 */ /* 0x000fe400008f0eff */
[----:B------:R-:W-:Y:S01]  /*07b0*/  LEA R32, P1, R12, c[0x0][0x160], 0x1 ;  /* 0x000058000c207a11 */ /* 0x000fe200078208ff */
[----:B------:R-:W-:-:S02]  /*07c0*/  IMAD.IADD R13, R20, 0x1, -R13 ;  /* 0x00000001140d7824 */ /* 0x000fc400078e0a0d */
[----:B------:R-:W-:Y:S01]  /*07d0*/  IMAD.IADD R20, R20, 0x1, -R33 ;  /* 0x0000000114147824 */ /* 0x000fe200078e0a21 */
[--C-:B------:R-:W-:Y:S02]  /*07e0*/  LEA.HI.X R33, R12, c[0x0][0x164], R35.reuse, 0x1, P1 ;  /* 0x000059000c217a11 */ /* 0x100fe400008f0c23 */
[----:B------:R0:W5:Y:S01]  /*07f0*/  LDG.E.U16 R12, [R24.64+0x400] ;  /* 0x00040004180c7981 */ /* 0x000162000c1e1500 */
[----:B------:R-:W-:Y:S02]  /*0800*/  PRMT R34, RZ, 0x7610, R34 ;  /* 0x00007610ff227816 */ /* 0x000fe40000000022 */
[----:B------:R-:W-:Y:S01]  /*0810*/  PRMT R35, RZ, 0x7610, R35 ;  /* 0x00007610ff237816 */ /* 0x000fe20000000023 */
[----:B0-----:R-:W-:Y:S01]  /*0820*/  IMAD.WIDE R24, R21, 0x2, R22 ;  /* 0x0000000215187825 */ /* 0x001fe200078e0216 */
[----:B------:R-:W-:-:S04]  /*0830*/  ISETP.GE.AND P1, PT, R9, 0x80, PT ;  /* 0x000000800900780c */ /* 0x000fc80003f26270 */
[----:B------:R0:W5:Y:S04]  /*0840*/  @!P3 LDG.E.U16 R34, [R24.64+0x100] ;  /* 0x000100041822b981 */ /* 0x000168000c1e1500 */
[----:B------:R0:W5:Y:S01]  /*0850*/  @P2 LDG.E.U16 R35, [R24.64+-0x100] ;  /* 0xffff000418232981 */ /* 0x000162000c1e1500 */
[----:B------:R-:W-:Y:S02]  /*0860*/  PRMT R44, RZ, 0x7610, R44 ;  /* 0x00007610ff2c7816 */ /* 0x000fe4000000002c */
[----:B--2---:R-:W-:-:S05]  /*0870*/  SEL R40, R40, RZ, P6 ;  /* 0x000000ff28287207 */ /* 0x004fca0003000000 */
[----:B-1----:R-:W-:Y:S01]  /*0880*/  IMAD.U32 R30, R40, 0x10000, RZ ;  /* 0x00010000281e7824 */ /* 0x002fe200078e00ff */
[----:B----4-:R-:W-:Y:S02]  /*0890*/  SEL R41, R41, RZ, !P0 ;  /* 0x000000ff29297207 */ /* 0x010fe40004000000 */
[----:B---3--:R-:W-:-:S03]  /*08a0*/  SEL R31, R39, RZ, P6 ;  /* 0x000000ff271f7207 */ /* 0x008fc60003000000 */
[----:B------:R-:W-:Y:S01]  /*08b0*/  IMAD.U32 R43, R41, 0x10000, RZ ;  /* 0x00010000292b7824 */ /* 0x000fe200078e00ff */
[----:B-----5:R-:W-:Y:S01]  /*08c0*/  SEL R42, R16, RZ, !P0 ;  /* 0x000000ff102a7207 */ /* 0x020fe20004000000 */
[----:B------:R-:W-:Y:S01]  /*08d0*/  IMAD.U32 R31, R31, 0x10000, RZ ;  /* 0x000100001f1f7824 */ /* 0x000fe200078e00ff */
[----:B------:R1:W2:Y:S01]  /*08e0*/  LDG.E.U16 R16, [R22.64+0x400] ;  /* 0x0004000416107981 */ /* 0x0002a2000c1e1500 */
[----:B------:R-:W-:Y:S01]  /*08f0*/  FADD R43, RZ, -R43 ;  /* 0x8000002bff2b7221 */ /* 0x000fe20000000000 */
[----:B------:R-:W-:Y:S01]  /*0900*/  @P0 FSEL R43, R30, RZ, P6 ;  /* 0x000000ff1e2b0208 */ /* 0x000fe20003000000 */
[----:B------:R-:W-:Y:S01]  /*0910*/  IMAD.U32 R42, R42, 0x10000, RZ ;  /* 0x000100002a2a7824 */ /* 0x000fe200078e00ff */
[----:B------:R-:W-:-:S03]  /*0920*/  SEL R30, R37, RZ, !P4 ;  /* 0x000000ff251e7207 */ /* 0x000fc60006000000 */
[----:B------:R-:W-:Y:S01]  /*0930*/  FADD R42, RZ, -R42 ;  /* 0x8000002aff2a7221 */ /* 0x000fe20000000000 */
[----:B------:R-:W-:Y:S01]  /*0940*/  @P0 FSEL R42, R31, RZ, P6 ;  /* 0x000000ff1f2a0208 */ /* 0x000fe20003000000 */
[----:B------:R-:W-:Y:S01]  /*0950*/  IMAD.U32 R30, R30, 0x10000, RZ ;  /* 0x000100001e1e7824 */ /* 0x000fe200078e00ff */
[----:B------:R-:W-:Y:S02]  /*0960*/  SEL R39, R36, RZ, !P4 ;  /* 0x000000ff24277207 */ /* 0x000fe40006000000 */
[----:B------:R-:W-:Y:S01]  /*0970*/  SEL R31, R27, RZ, P5 ;  /* 0x000000ff1b1f7207 */ /* 0x000fe20002800000 */
[----:B------:R-:W-:Y:S02]  /*0980*/  FADD R27, RZ, -R30 ;  /* 0x8000001eff1b7221 */ /* 0x000fe40000000000 */
[----:B0-----:R-:W-:Y:S01]  /*0990*/  IMAD.U32 R25, R39, 0x10000, RZ ;  /* 0x0001000027197824 */ /* 0x001fe200078e00ff */
[----:B------:R-:W-:Y:S02]  /*09a0*/  ISETP.GT.AND P0, PT, R9, 0x7f, PT ;  /* 0x0000007f0900780c */ /* 0x000fe40003f04270 */
[----:B------:R-:W-:Y:S01]  /*09b0*/  SEL R30, R28, RZ, P5 ;  /* 0x000000ff1c1e7207 */ /* 0x000fe20002800000 */
[----:B------:R-:W-:Y:S01]  /*09c0*/  FADD R28, RZ, -R25 ;  /* 0x80000019ff1c7221 */ /* 0x000fe20000000000 */
[----:B------:R-:W-:-:S03]  /*09d0*/  PRMT R37, RZ, 0x7610, R37 ;  /* 0x00007610ff257816 */ /* 0x000fc60000000025 */
[----:B------:R-:W-:Y:S01]  /*09e0*/  IMAD.U32 R25, R30, 0x10000, RZ ;  /* 0x000100001e197824 */ /* 0x000fe200078e00ff */
[----:B------:R-:W-:Y:S01]  /*09f0*/  PRMT R36, RZ, 0x7610, R36 ;  /* 0x00007610ff247816 */ /* 0x000fe20000000024 */
[----:B------:R-:W-:Y:S02]  /*0a00*/  IMAD.U32 R24, R31, 0x10000, RZ ;  /* 0x000100001f187824 */ /* 0x000fe400078e00ff */
[----:B-1----:R-:W-:Y:S01]  /*0a10*/  IMAD.WIDE R22, R21, 0x2, R32 ;  /* 0x0000000215167825 */ /* 0x002fe200078e0220 */
[----:B------:R-:W-:Y:S01]  /*0a20*/  @P4 FSEL R28, R25, RZ, P5 ;  /* 0x000000ff191c4208 */ /* 0x000fe20002800000 */
[----:B------:R0:W3:Y:S01]  /*0a30*/  @P0 LDG.E.U16 R44, [R32.64+0x300] ;  /* 0x00030004202c0981 */ /* 0x0000e2000c1e1500 */
[C---:B------:R-:W-:Y:S02]  /*0a40*/  IADD3 R25, P6, R11.reuse, R0, RZ ;  /* 0x000000000b197210 */ /* 0x040fe40007fde0ff */
[----:B------:R-:W-:Y:S01]  /*0a50*/  @P4 FSEL R27, R24, RZ, P5 ;  /* 0x000000ff181b4208 */ /* 0x000fe20002800000 */
[----:B------:R1:W4:Y:S01]  /*0a60*/  @!P1 LDG.E.U16 R37, [R22.64+0x100] ;  /* 0x0001000416259981 */ /* 0x000322000c1e1500 */
[----:B------:R-:W-:-:S02]  /*0a70*/  ISETP.GE.AND P4, PT, R11, 0x80, PT ;  /* 0x000000800b00780c */ /* 0x000fc40003f86270 */
[C---:B------:R-:W-:Y:S01]  /*0a80*/  ISETP.GT.AND P5, PT, R11.reuse, 0x7f, PT ;  /* 0x0000007f0b00780c */ /* 0x040fe20003fa4270 */
[----:B------:R1:W5:Y:S01]  /*0a90*/  @P0 LDG.E.U16 R36, [R22.64+-0x100] ;  /* 0xffff000416240981 */ /* 0x000362000c1e1500 */
[----:B------:R-:W-:Y:S02]  /*0aa0*/  SEL R30, R38, RZ, !P3 ;  /* 0x000000ff261e7207 */ /* 0x000fe40005800000 */
[----:B------:R-:W-:Y:S02]  /*0ab0*/  PRMT R41, RZ, 0x7610, R41 ;  /* 0x00007610ff297816 */ /* 0x000fe40000000029 */
[----:B-1----:R-:W-:Y:S02]  /*0ac0*/  LEA.HI.X.SX32 R22, R11, R10, 0x1, P6 ;  /* 0x0000000a0b167211 */ /* 0x002fe400030f0eff */
[----:B------:R-:W-:Y:S01]  /*0ad0*/  SEL R23, R29, RZ, P2 ;  /* 0x000000ff1d177207 */ /* 0x000fe20001000000 */
[----:B------:R-:W-:Y:S01]  /*0ae0*/  IMAD.U32 R30, R30, 0x10000, RZ ;  /* 0x000100001e1e7824 */ /* 0x000fe200078e00ff */
[----:B------:R-:W-:Y:S01]  /*0af0*/  LEA R24, P6, R25, c[0x0][0x160], 0x1 ;  /* 0x0000580019187a11 */ /* 0x000fe200078c08ff */
[----:B------:R0:W2:Y:S01]  /*0b00*/  @!P1 LDG.E.U16 R41, [R32.64+0x500] ;  /* 0x0005000420299981 */ /* 0x0000a2000c1e1500 */
[----:B------:R-:W-:-:S02]  /*0b10*/  PRMT R39, RZ, 0x7610, R39 ;  /* 0x00007610ff277816 */ /* 0x000fc40000000027 */
[----:B------:R-:W-:Y:S01]  /*0b20*/  LEA.HI.X R25, R25, c[0x0][0x164], R22, 0x1, P6 ;  /* 0x0000590019197a11 */ /* 0x000fe200030f0c16 */
[----:B------:R-:W-:Y:S01]  /*0b30*/  IMAD.U32 R22, R23, 0x10000, RZ ;  /* 0x0001000017167824 */ /* 0x000fe200078e00ff */
[----:B------:R-:W-:Y:S01]  /*0b40*/  PRMT R40, RZ, 0x7610, R40 ;  /* 0x00007610ff287816 */ /* 0x000fe20000000028 */
[----:B------:R-:W-:Y:S01]  /*0b50*/  FADD R30, RZ, -R30 ;  /* 0x8000001eff1e7221 */ /* 0x000fe20000000000 */
[----:B------:R-:W-:Y:S01]  /*0b60*/  PRMT R38, RZ, 0x7610, R38 ;  /* 0x00007610ff267816 */ /* 0x000fe20000000026 */
[----:B------:R1:W2:Y:S01]  /*0b70*/  @!P4 LDG.E.U16 R39, [R24.64+0x500] ;  /* 0x000500041827c981 */ /* 0x0002a2000c1e1500 */
[----:B------:R-:W-:Y:S01]  /*0b80*/  @P3 FSEL R30, R22, RZ, P2 ;  /* 0x000000ff161e3208 */ /* 0x000fe20001000000 */
[----:B------:R-:W-:Y:S02]  /*0b90*/  IMAD.WIDE R22, R21, 0x2, R24 ;  /* 0x0000000215167825 */ /* 0x000fe400078e0218 */
[----:B------:R1:W2:Y:S04]  /*0ba0*/  @P5 LDG.E.U16 R40, [R24.64+0x300] ;  /* 0x0003000418285981 */ /* 0x0002a8000c1e1500 */
[----:B------:R1:W2:Y:S04]  /*0bb0*/  LDG.E.U16 R31, [R24.64+0x400] ;  /* 0x00040004181f7981 */ /* 0x0002a8000c1e1500 */
[----:B------:R0:W2:Y:S04]  /*0bc0*/  @P5 LDG.E.U16 R38, [R22.64+-0x100] ;  /* 0xffff000416265981 */ /* 0x0000a8000c1e1500 */
[----:B------:R0:W2:Y:S01]  /*0bd0*/  LDG.E.U16 R29, [R32.64+0x400] ;  /* 0x00040004201d7981 */ /* 0x0000a2000c1e1500 */
[----:B-1----:R-:W-:-:S06]  /*0be0*/  PRMT R24, RZ, 0x7610, R24 ;  /* 0x00007610ff187816 */ /* 0x002fcc0000000018 */
[----:B------:R1:W2:Y:S01]  /*0bf0*/  @!P4 LDG.E.U16 R24, [R22.64+0x100] ;  /* 0x000100041618c981 */ /* 0x0002a2000c1e1500 */
[----:B0-----:R-:W-:Y:S02]  /*0c00*/  SEL R33, R34, RZ, !P3 ;  /* 0x000000ff22217207 */ /* 0x001fe40005800000 */
[----:B------:R-:W-:-:S03]  /*0c10*/  SEL R35, R35, RZ, P2 ;  /* 0x000000ff23237207 */ /* 0x000fc60001000000 */
[----:B------:R-:W-:Y:S02]  /*0c20*/  IMAD.U32 R33, R33, 0x10000, RZ ;  /* 0x0001000021217824 */ /* 0x000fe400078e00ff */
[----:B-1----:R-:W-:Y:S02]  /*0c30*/  IMAD.U32 R22, R35, 0x10000, RZ ;  /* 0x0001000023167824 */ /* 0x002fe400078e00ff */
[----:B------:R-:W-:-:S03]  /*0c40*/  FADD R33, RZ, -R33 ;  /* 0x80000021ff217221 */ /* 0x000fc60000000000 */
[----:B------:R-:W-:Y:S02]  /*0c50*/  @P3 FSEL R33, R22, RZ, P2 ;  /* 0x000000ff16213208 */ /* 0x000fe40001000000 */
[----:B------:R-:W-:Y:S02]  /*0c60*/  IADD3 R22, P2, R7, R0, RZ ;  /* 0x0000000007167210 */ /* 0x000fe40007f5e0ff */
[----:B---3--:R-:W-:Y:S02]  /*0c70*/  SEL R44, R44, RZ, P0 ;  /* 0x000000ff2c2c7207 */ /* 0x008fe40000000000 */
[----:B----4-:R-:W-:Y:S02]  /*0c80*/  SEL R34, R37, RZ, !P1 ;  /* 0x000000ff25227207 */ /* 0x010fe40004800000 */
[----:B-----5:R-:W-:-:S03]  /*0c90*/  SEL R23, R36, RZ, P0 ;  /* 0x000000ff24177207 */ /* 0x020fc60000000000 */
[----:B------:R-:W-:Y:S02]  /*0ca0*/  IMAD.U32 R34, R34, 0x10000, RZ ;  /* 0x0001000022227824 */ /* 0x000fe400078e00ff */
[----:B------:R-:W-:Y:S02]  /*0cb0*/  IMAD.U32 R23, R23, 0x10000, RZ ;  /* 0x0001000017177824 */ /* 0x000fe400078e00ff */
[----:B------:R-:W-:Y:S01]  /*0cc0*/  FADD R34, RZ, -R34 ;  /* 0x80000022ff227221 */ /* 0x000fe20000000000 */
[----:B------:R-:W-:Y:S01]  /*0cd0*/  IMAD.U32 R25, R44, 0x10000, RZ ;  /* 0x000100002c197824 */ /* 0x000fe200078e00ff */
[----:B--2---:R-:W-:Y:S02]  /*0ce0*/  SEL R32, R41, RZ, !P1 ;  /* 0x000000ff29207207 */ /* 0x004fe40004800000 */
[----:B------:R-:W-:-:S03]  /*0cf0*/  @P1 FSEL R34, R23, RZ, P0 ;  /* 0x000000ff17221208 */ /* 0x000fc60000000000 */
[----:B------:R-:W-:Y:S01]  /*0d00*/  IMAD.U32 R32, R32, 0x10000, RZ ;  /* 0x0001000020207824 */ /* 0x000fe200078e00ff */
[----:B------:R-:W-:Y:S02]  /*0d10*/  LEA.HI.X.SX32 R23, R7, R10, 0x1, P2 ;  /* 0x0000000a07177211 */ /* 0x000fe400010f0eff */
[----:B------:R-:W-:Y:S01]  /*0d20*/  SEL R35, R39, RZ, !P4 ;  /* 0x000000ff27237207 */ /* 0x000fe20006000000 */
[----:B------:R-:W-:Y:S01]  /*0d30*/  FADD R32, RZ, -R32 ;  /* 0x80000020ff207221 */ /* 0x000fe20000000000 */
[----:B------:R-:W-:Y:S02]  /*0d40*/  SEL R36, R40, RZ, P5 ;  /* 0x000000ff28247207 */ /* 0x000fe40002800000 */
[----:B------:R-:W-:Y:S01]  /*0d50*/  @P1 FSEL R32, R25, RZ, P0 ;  /* 0x000000ff19201208 */ /* 0x000fe20000000000 */
[----:B------:R-:W-:Y:S01]  /*0d60*/  IMAD.U32 R35, R35, 0x10000, RZ ;  /* 0x0001000023237824 */ /* 0x000fe200078e00ff */
[----:B------:R-:W-:Y:S01]  /*0d70*/  ISETP.GE.AND P1, PT, R7, 0x80, PT ;  /* 0x000000800700780c */ /* 0x000fe20003f26270 */
[----:B------:R-:W-:Y:S01]  /*0d80*/  IMAD.U32 R36, R36, 0x10000, RZ ;  /* 0x0001000024247824 */ /* 0x000fe200078e00ff */
[----:B------:R-:W-:-:S02]  /*0d90*/  SEL R38, R38, RZ, P5 ;  /* 0x000000ff26267207 */ /* 0x000fc40002800000 */
[----:B------:R-:W-:Y:S01]  /*0da0*/  ISETP.GT.AND P0, PT, R7, 0x7f, PT ;  /* 0x0000007f0700780c */ /* 0x000fe20003f04270 */
[----:B------:R-:W-:Y:S01]  /*0db0*/  FADD R35, RZ, -R35 ;  /* 0x80000023ff237221 */ /* 0x000fe20000000000 */
[----:B------:R-:W-:Y:S02]  /*0dc0*/  SEL R37, R24, RZ, !P4 ;  /* 0x000000ff18257207 */ /* 0x000fe40006000000 */
[----:B------:R-:W-:-:S03]  /*0dd0*/  LEA R24, P2, R22, c[0x0][0x160], 0x1 ;  /* 0x0000580016187a11 */ /* 0x000fc600078408ff */
[----:B------:R-:W-:Y:S01]  /*0de0*/  IMAD.U32 R37, R37, 0x10000, RZ ;  /* 0x0001000025257824 */ /* 0x000fe200078e00ff */
[----:B------:R-:W-:Y:S01]  /*0df0*/  LEA.HI.X R25, R22, c[0x0][0x164], R23, 0x1, P2 ;  /* 0x0000590016197a11 */ /* 0x000fe200010f0c17 */
[----:B------:R-:W-:Y:S01]  /*0e00*/  IMAD.U32 R22, R38, 0x10000, RZ ;  /* 0x0001000026167824 */ /* 0x000fe200078e00ff */
[----:B------:R-:W-:Y:S01]  /*0e10*/  @P4 FSEL R35, R36, RZ, P5 ;  /* 0x000000ff24234208 */ /* 0x000fe20002800000 */
[----:B------:R-:W-:Y:S01]  /*0e20*/  FADD R36, RZ, -R37 ;  /* 0x80000025ff247221 */ /* 0x000fe20000000000 */
[----:B------:R-:W-:Y:S01]  /*0e30*/  PRMT R40, RZ, 0x7610, R40 ;  /* 0x00007610ff287816 */ /* 0x000fe20000000028 */
[----:B------:R0:W2:Y:S01]  /*0e40*/  LDG.E.U16 R37, [R24.64+0x400] ;  /* 0x0004000418257981 */ /* 0x0000a2000c1e1500 */
[----:B------:R-:W-:Y:S02]  /*0e50*/  PRMT R38, RZ, 0x7610, R38 ;  /* 0x00007610ff267816 */ /* 0x000fe40000000026 */
[----:B------:R-:W-:Y:S01]  /*0e60*/  @P4 FSEL R36, R22, RZ, P5 ;  /* 0x000000ff16244208 */ /* 0x000fe20002800000 */
[----:B------:R-:W-:Y:S01]  /*0e70*/  IMAD.WIDE R22, R21, 0x2, R24 ;  /* 0x0000000215167825 */ /* 0x000fe200078e0218 */
[----:B------:R-:W-:Y:S01]  /*0e80*/  PRMT R41, RZ, 0x7610, R41 ;  /* 0x00007610ff297816 */ /* 0x000fe20000000029 */
[----:B------:R-:W3:Y:S01]  /*0e90*/  @!P1 LDG.E.U16 R40, [R24.64+0x500] ;  /* 0x0005000418289981 */ /* 0x000ee2000c1e1500 */
[----:B------:R-:W-:-:S03]  /*0ea0*/  PRMT R39, RZ, 0x7610, R39 ;  /* 0x00007610ff277816 */ /* 0x000fc60000000027 */
[----:B------:R-:W4:Y:S04]  /*0eb0*/  @P0 LDG.E.U16 R38, [R24.64+0x300] ;  /* 0x0003000418260981 */ /* 0x000f28000c1e1500 */
[----:B------:R1:W5:Y:S04]  /*0ec0*/  @!P1 LDG.E.U16 R41, [R22.64+0x100] ;  /* 0x0001000416299981 */ /* 0x000368000c1e1500 */
[----:B------:R1:W0:Y:S02]  /*0ed0*/  @P0 LDG.E.U16 R39, [R22.64+-0x100] ;  /* 0xffff000416270981 */ /* 0x000224000c1e1500 */
[----:B-1----:R-:W-:-:S02]  /*0ee0*/  IADD3 R23, P2, R17, R0, RZ ;  /* 0x0000000011177210 */ /* 0x002fc40007f5e0ff */
[----:B---3--:R-:W-:Y:S02]  /*0ef0*/  SEL R40, R40, RZ, !P1 ;  /* 0x000000ff28287207 */ /* 0x008fe40004800000 */
[----:B----4-:R-:W-:Y:S02]  /*0f00*/  SEL R44, R38, RZ, P0 ;  /* 0x000000ff262c7207 */ /* 0x010fe40000000000 */
[----:B-----5:R-:W-:Y:S02]  /*0f10*/  SEL R41, R41, RZ, !P1 ;  /* 0x000000ff29297207 */ /* 0x020fe40004800000 */
[----:B0-----:R-:W-:Y:S01]  /*0f20*/  SEL R25, R39, RZ, P0 ;  /* 0x000000ff27197207 */ /* 0x001fe20000000000 */
[----:B------:R-:W-:Y:S02]  /*0f30*/  IMAD.U32 R38, R40, 0x10000, RZ ;  /* 0x0001000028267824 */ /* 0x000fe400078e00ff */
[----:B------:R-:W-:Y:S02]  /*0f40*/  IMAD.U32 R40, R44, 0x10000, RZ ;  /* 0x000100002c287824 */ /* 0x000fe400078e00ff */
[----:B------:R-:W-:-:S02]  /*0f50*/  IMAD.U32 R24, R41, 0x10000, RZ ;  /* 0x0001000029187824 */ /* 0x000fc400078e00ff */
[----:B------:R-:W-:Y:S01]  /*0f60*/  IMAD.U32 R22, R25, 0x10000, RZ ;  /* 0x0001000019167824 */ /* 0x000fe200078e00ff */
[----:B------:R-:W-:Y:S01]  /*0f70*/  FADD R38, RZ, -R38 ;  /* 0x80000026ff267221 */ /* 0x000fe20000000000 */
[----:B------:R-:W-:Y:S01]  /*0f80*/  FADD R39, RZ, -R24 ;  /* 0x80000018ff277221 */ /* 0x000fe20000000000 */
[----:B------:R-:W-:Y:S02]  /*0f90*/  @P1 FSEL R38, R40, RZ, P0 ;  /* 0x000000ff28261208 */ /* 0x000fe40000000000 */
[----:B------:R-:W-:Y:S02]  /*0fa0*/  @P1 FSEL R39, R22, RZ, P0 ;  /* 0x000000ff16271208 */ /* 0x000fe40000000000 */
[C---:B------:R-:W-:Y:S02]  /*0fb0*/  ISETP.GE.AND P1, PT, R17.reuse, 0x80, PT ;  /* 0x000000801100780c */ /* 0x040fe40003f26270 */
[----:B------:R-:W-:Y:S02]  /*0fc0*/  LEA.HI.X.SX32 R24, R17, R10, 0x1, P2 ;  /* 0x0000000a11187211 */ /* 0x000fe400010f0eff */
[----:B------:R-:W-:-:S04]  /*0fd0*/  LEA R22, P0, R23, c[0x0][0x160], 0x1 ;  /* 0x0000580017167a11 */ /* 0x000fc800078008ff */
[--C-:B------:R-:W-:Y:S02]  /*0fe0*/  LEA.HI.X R23, R23, c[0x0][0x164], R24.reuse, 0x1, P0 ;  /* 0x0000590017177a11 */ /* 0x100fe400000f0c18 */
[----:B------:R-:W-:Y:S02]  /*0ff0*/  ISETP.GT.AND P0, PT, R17, 0x7f, PT ;  /* 0x0000007f1100780c */ /* 0x000fe40003f04270 */
[----:B------:R-:W-:Y:S01]  /*1000*/  PRMT R24, RZ, 0x7610, R24 ;  /* 0x00007610ff187816 */ /* 0x000fe20000000018 */
[----:B------:R0:W3:Y:S01]  /*1010*/  LDG.E.U16 R41, [R22.64+0x400] ;  /* 0x0004000416297981 */ /* 0x0000e2000c1e1500 */
[----:B------:R-:W-:-:S04]  /*1020*/  PRMT R25, RZ, 0x7610, R25 ;  /* 0x00007610ff197816 */ /* 0x000fc80000000019 */
[----:B------:R-:W4:Y:S05]  /*1030*/  @!P1 LDG.E.U16 R24, [R22.64+0x500] ;  /* 0x0005000416189981 */ /* 0x000f2a000c1e1500 */
[----:B------:R-:W5:Y:S01]  /*1040*/  @P0 LDG.E.U16 R25, [R22.64+0x300] ;  /* 0x0003000416190981 */ /* 0x000f62000c1e1500 */
[----:B------:R-:W-:Y:S02]  /*1050*/  PRMT R44, RZ, 0x7610, R44 ;  /* 0x00007610ff2c7816 */ /* 0x000fe4000000002c */
[----:B----4-:R-:W-:-:S05]  /*1060*/  SEL R24, R24, RZ, !P1 ;  /* 0x000000ff18187207 */ /* 0x010fca0004800000 */
[----:B------:R-:W-:Y:S01]  /*1070*/  IMAD.U32 R40, R24, 0x10000, RZ ;  /* 0x0001000018287824 */ /* 0x000fe200078e00ff */
[----:B-----5:R-:W-:-:S05]  /*1080*/  SEL R24, R25, RZ, P0 ;  /* 0x000000ff19187207 */ /* 0x020fca0000000000 */
[----:B------:R-:W-:Y:S01]  /*1090*/  IMAD.U32 R24, R24, 0x10000, RZ ;  /* 0x0001000018187824 */ /* 0x000fe200078e00ff */
[----:B------:R-:W-:-:S04]  /*10a0*/  FADD R40, RZ, -R40 ;  /* 0x80000028ff287221 */ /* 0x000fc80000000000 */
[----:B------:R-:W-:Y:S01]  /*10b0*/  @P1 FSEL R40, R24, RZ, P0 ;  /* 0x000000ff18281208 */ /* 0x000fe20000000000 */
[----:B------:R-:W-:Y:S01]  /*10c0*/  IMAD.WIDE R24, R21, 0x2, R22 ;  /* 0x0000000215187825 */ /* 0x000fe200078e0216 */
[----:B0-----:R-:W-:-:S04]  /*10d0*/  PRMT R22, RZ, 0x7610, R22 ;  /* 0x00007610ff167816 */ /* 0x001fc80000000016 */
[----:B------:R-:W4:Y:S04]  /*10e0*/  @P0 LDG.E.U16 R44, [R24.64+-0x100] ;  /* 0xffff0004182c0981 */ /* 0x000f28000c1e1500 */
[----:B------:R-:W5:Y:S01]  /*10f0*/  @!P1 LDG.E.U16 R22, [R24.64+0x100] ;  /* 0x0001000418169981 */ /* 0x000f62000c1e1500 */
[----:B------:R-:W-:Y:S02]  /*1100*/  LOP3.LUT R45, R45, 0xfff80000, RZ, 0xc0, !PT ;  /* 0xfff800002d2d7812 */ /* 0x000fe400078ec0ff */
[----:B-----5:R-:W-:Y:S02]  /*1110*/  SEL R22, R22, RZ, !P1 ;  /* 0x000000ff16167207 */ /* 0x020fe40004800000 */
[----:B----4-:R-:W-:-:S03]  /*1120*/  SEL R23, R44, RZ, P0 ;  /* 0x000000ff2c177207 */ /* 0x010fc60000000000 */
[----:B------:R-:W-:-:S04]  /*1130*/  IMAD.U32 R22, R22, 0x10000, RZ ;  /* 0x0001000016167824 */ /* 0x000fc800078e00ff */
[----:B------:R-:W-:Y:S01]  /*1140*/  FADD R44, RZ, -R22 ;  /* 0x80000016ff2c7221 */ /* 0x000fe20000000000 */
[----:B------:R-:W-:-:S05]  /*1150*/  IMAD.U32 R22, R23, 0x10000, RZ ;  /* 0x0001000017167824 */ /* 0x000fca00078e00ff */
[----:B------:R-:W-:Y:S01]  /*1160*/  @P1 FSEL R44, R22, RZ, P0 ;  /* 0x000000ff162c1208 */ /* 0x000fe20000000000 */
[----:B------:R-:W-:Y:S02]  /*1170*/  IMAD.IADD R22, R2, 0x1, -R45 ;  /* 0x0000000102167824 */ /* 0x000fe400078e0a2d */
[----:B------:R-:W-:-:S04]  /*1180*/  IMAD.MOV.U32 R45, RZ, RZ, 0x2 ;  /* 0x00000002ff2d7424 */ /* 0x000fc800078e00ff */
[----:B------:R-:W-:-:S06]  /*1190*/  IMAD.WIDE R22, R22, R45, c[0x0][0x170] ;  /* 0x00005c0016167625 */ /* 0x000fcc00078e022d */
[----:B------:R-:W4:Y:S01]  /*11a0*/  LDG.E.EL.U16 R22, [R22.64] ;  /* 0x0000000416167981 */ /* 0x000f22000c2e1500 */
[----:B------:R-:W-:-:S04]  /*11b0*/  SHF.R.S32.HI R25, RZ, 0x1f, R2 ;  /* 0x0000001fff197819 */ /* 0x000fc80000011402 */
[----:B------:R-:W-:-:S04]  /*11c0*/  LEA.HI R25, R25, R2, RZ, 0x13 ;  /* 0x0000000219197211 */ /* 0x000fc800078f98ff */
[----:B------:R-:W-:Y:S01]  /*11d0*/  LOP3.LUT R25, R25, 0xfff80000, RZ, 0xc0, !PT ;  /* 0xfff8000019197812 */ /* 0x000fe200078ec0ff */
[----:B----4-:R-:W-:-:S04]  /*11e0*/  IMAD.U32 R24, R22, 0x10000, RZ ;  /* 0x0001000016187824 */ /* 0x010fc800078e00ff */
[----:B------:R-:W-:Y:S01]  /*11f0*/  FMUL R22, R43, R24 ;  /* 0x000000182b167220 */ /* 0x000fe20000400000 */
[----:B------:R-:W-:Y:S01]  /*1200*/  FMUL R42, R24, R42 ;  /* 0x0000002a182a7220 */ /* 0x000fe20000400000 */
[----:B------:R-:W-:Y:S02]  /*1210*/  IMAD.IADD R24, R2, 0x1, -R25 ;  /* 0x0000000102187824 */ /* 0x000fe400078e0a19 */
[----:B------:R-:W-:-:S04]  /*1220*/  IMAD.MOV.U32 R43, RZ, RZ, 0x2 ;  /* 0x00000002ff2b7424 */ /* 0x000fc800078e00ff */
[----:B------:R-:W-:-:S06]  /*1230*/  IMAD.WIDE R24, R24, R43, c[0x0][0x168] ;  /* 0x00005a0018187625 */ /* 0x000fcc00078e022b */
[----:B------:R-:W4:Y:S01]  /*1240*/  LDG.E.EL.U16 R25, [R24.64] ;  /* 0x0000000418197981 */ /* 0x000f22000c2e1500 */
[----:B------:R-:W-:Y:S01]  /*1250*/  IMAD.U32 R12, R12, 0x10000, RZ ;  /* 0x000100000c0c7824 */ /* 0x000fe200078e00ff */
[----:B------:R-:W-:Y:S01]  /*1260*/  IADD3 R23, R21, R0, R15 ;  /* 0x0000000015177210 */ /* 0x000fe20007ffe00f */
[----:B----4-:R-:W-:-:S04]  /*1270*/  IMAD.U32 R25, R25, 0x10000, RZ ;  /* 0x0001000019197824 */ /* 0x010fc800078e00ff */
[----:B------:R-:W-:Y:S01]  /*1280*/  FFMA R12, R12, R25, R22 ;  /* 0x000000190c0c7223 */ /* 0x000fe20000000016 */
[----:B------:R-:W-:-:S06]  /*1290*/  IMAD.WIDE R22, R23, R45, c[0x0][0x160] ;  /* 0x0000580017167625 */ /* 0x000fcc00078e022d */
[----:B------:R-:W4:Y:S02]  /*12a0*/  LDG.E.U16 R22, [R22.64] ;  /* 0x0000000416167981 */ /* 0x000f24000c1e1500 */
[----:B----4-:R-:W-:-:S04]  /*12b0*/  IMAD.U32 R15, R22, 0x10000, RZ ;  /* 0x00010000160f7824 */ /* 0x010fc800078e00ff */
[----:B------:R-:W-:Y:S01]  /*12c0*/  FFMA R42, R25, R15, R42 ;  /* 0x0000000f192a7223 */ /* 0x000fe2000000002a */
[----:B------:R-:W-:-:S04]  /*12d0*/  IMAD.WIDE R24, R18, R45, c[0x0][0x170] ;  /* 0x00005c0012187625 */ /* 0x000fc800078e022d */
[----:B------:R-:W-:Y:S02]  /*12e0*/  IMAD.WIDE R22, R18, R43, c[0x0][0x168] ;  /* 0x00005a0012167625 */ /* 0x000fe400078e022b */
[----:B------:R-:W4:Y:S04]  /*12f0*/  LDG.E.EL.U16 R24, [R24.64] ;  /* 0x0000000418187981 */ /* 0x000f28000c2e1500 */
[----:B------:R0:W5:Y:S01]  /*1300*/  LDG.E.EL.U16 R15, [R22.64] ;  /* 0x00000004160f7981 */ /* 0x000162000c2e1500 */
[----:B------:R-:W-:-:S05]  /*1310*/  IADD3 R18, R21, R0, R19 ;  /* 0x0000000015127210 */ /* 0x000fca0007ffe013 */
[----:B------:R-:W-:-:S06]  /*1320*/  IMAD.WIDE R18, R18, R45, c[0x0][0x160] ;  /* 0x0000580012127625 */ /* 0x000fcc00078e022d */
[----:B------:R5:W2:Y:S01]  /*1330*/  LDG.E.U16 R18, [R18.64] ;  /* 0x0000000412127981 */ /* 0x000aa2000c1e1500 */
[----:B0-----:R-:W-:-:S06]  /*1340*/  IMAD.WIDE R22, R3, R43, c[0x0][0x168] ;  /* 0x00005a0003167625 */ /* 0x001fcc00078e022b */
[----:B------:R-:W2:Y:S01]  /*1350*/  LDG.E.EL.U16 R22, [R22.64] ;  /* 0x0000000416167981 */ /* 0x000ea2000c2e1500 */
[----:B----4-:R-:W-:Y:S02]  /*1360*/  IMAD.U32 R24, R24, 0x10000, RZ ;  /* 0x0001000018187824 */ /* 0x010fe400078e00ff */
[----:B-----5:R-:W-:Y:S02]  /*1370*/  IMAD.U32 R19, R15, 0x10000, RZ ;  /* 0x000100000f137824 */ /* 0x020fe400078e00ff */
[----:B------:R-:W-:Y:S01]  /*1380*/  IMAD.U32 R15, R14, 0x10000, RZ ;  /* 0x000100000e0f7824 */ /* 0x000fe200078e00ff */
[----:B------:R-:W-:-:S04]  /*1390*/  FMUL R14, R27, R24 ;  /* 0x000000181b0e7220 */ /* 0x000fc80000400000 */
[----:B------:R-:W-:Y:S01]  /*13a0*/  FFMA R25, R15, R19, R14 ;  /* 0x000000130f197223 */ /* 0x000fe2000000000e */
[----:B------:R-:W-:-:S04]  /*13b0*/  IMAD.WIDE R14, R26, R43, c[0x0][0x168] ;  /* 0x00005a001a0e7625 */ /* 0x000fc800078e022b */
[----:B------:R-:W-:-:S06]  /*13c0*/  IMAD.WIDE R26, R26, R45, c[0x0][0x170] ;  /* 0x00005c001a1a7625 */ /* 0x000fcc00078e022d */
[----:B------:R-:W4:Y:S01]  /*13d0*/  LDG.E.EL.U16 R26, [R26.64] ;  /* 0x000000041a1a7981 */ /* 0x000f22000c2e1500 */
[----:B------:R-:W-:-:S03]  /*13e0*/  FMUL R28, R24, R28 ;  /* 0x0000001c181c7220 */ /* 0x000fc60000400000 */
[----:B------:R0:W5:Y:S02]  /*13f0*/  LDG.E.EL.U16 R24, [R14.64] ;  /* 0x000000040e187981 */ /* 0x000164000c2e1500 */
[----:B0-----:R-:W-:-:S05]  /*1400*/  IMAD.WIDE R14, R3, R45, c[0x0][0x170] ;  /* 0x00005c00030e7625 */ /* 0x001fca00078e022d */
[----:B------:R0:W3:Y:S01]  /*1410*/  LDG.E.EL.U16 R3, [R14.64] ;  /* 0x000000040e037981 */ /* 0x0000e2000c2e1500 */
[----:B--2---:R-:W-:-:S04]  /*1420*/  IMAD.U32 R18, R18, 0x10000, RZ ;  /* 0x0001000012127824 */ /* 0x004fc800078e00ff */
[----:B------:R-:W-:Y:S01]  /*1430*/  FFMA R28, R19, R18, R28 ;  /* 0x00000012131c7223 */ /* 0x000fe2000000001c */
[----:B------:R-:W-:-:S04]  /*1440*/  IADD3 R19, P0, R13, R0, RZ ;  /* 0x000000000d137210 */ /* 0x000fc80007f1e0ff */
[----:B------:R-:W-:Y:S02]  /*1450*/  LEA.HI.X.SX32 R10, R13, R10, 0x1, P0 ;  /* 0x0000000a0d0a7211 */ /* 0x000fe400000f0eff */
[----:B------:R-:W-:Y:S02]  /*1460*/  LEA R18, P0, R19, c[0x0][0x160], 0x1 ;  /* 0x0000580013127a11 */ /* 0x000fe400078008ff */
[----:B------:R-:W-:Y:S02]  /*1470*/  ISETP.GE.AND P1, PT, R13, 0x80, PT ;  /* 0x000000800d00780c */ /* 0x000fe40003f26270 */
[----:B------:R-:W-:Y:S02]  /*1480*/  LEA.HI.X R19, R19, c[0x0][0x164], R10, 0x1, P0 ;  /* 0x0000590013137a11 */ /* 0x000fe400000f0c0a */
[----:B------:R-:W-:Y:S02]  /*1490*/  ISETP.GT.AND P0, PT, R13, 0x7f, PT ;  /* 0x0000007f0d00780c */ /* 0x000fe40003f04270 */
[----:B------:R-:W-:-:S02]  /*14a0*/  IADD3 R5, R21, R0, R5 ;  /* 0x0000000015057210 */ /* 0x000fc40007ffe005 */
[CC--:B------:R-:W-:Y:S02]  /*14b0*/  IADD3 R9, R21.reuse, R0.reuse, R9 ;  /* 0x0000000015097210 */ /* 0x0c0fe40007ffe009 */
[CC--:B0-----:R-:W-:Y:S02]  /*14c0*/  IADD3 R14, R21.reuse, R0.reuse, R11 ;  /* 0x00000000150e7210 */ /* 0x0c1fe40007ffe00b */
[CC--:B------:R-:W-:Y:S02]  /*14d0*/  IADD3 R7, R21.reuse, R0.reuse, R7 ;  /* 0x0000000015077210 */ /* 0x0c0fe40007ffe007 */
[CC--:B------:R-:W-:Y:S02]  /*14e0*/  IADD3 R17, R21.reuse, R0.reuse, R17 ;  /* 0x0000000015117210 */ /* 0x0c0fe40007ffe011 */
[C---:B------:R-:W-:Y:S01]  /*14f0*/  IADD3 R0, R21.reuse, R0, R13 ;  /* 0x0000000015007210 */ /* 0x040fe20007ffe00d */
[----:B------:R-:W-:Y:S01]  /*1500*/  IMAD.WIDE R10, R21, 0x2, R18 ;  /* 0x00000002150a7825 */ /* 0x000fe200078e0212 */
[----:B------:R-:W-:-:S02]  /*1510*/  PRMT R13, RZ, 0x7610, R13 ;  /* 0x00007610ff0d7816 */ /* 0x000fc4000000000d */
[----:B------:R-:W-:Y:S01]  /*1520*/  PRMT R15, RZ, 0x7610, R15 ;  /* 0x00007610ff0f7816 */ /* 0x000fe2000000000f */
[----:B------:R-:W-:-:S03]  /*1530*/  IMAD.U32 R21, R16, 0x10000, RZ ;  /* 0x0001000010157824 */ /* 0x000fc600078e00ff */
[----:B------:R0:W2:Y:S04]  /*1540*/  @!P1 LDG.E.U16 R13, [R10.64+0x100] ;  /* 0x000100040a0d9981 */ /* 0x0000a8000c1e1500 */
[----:B------:R0:W2:Y:S02]  /*1550*/  @P0 LDG.E.U16 R15, [R10.64+-0x100] ;  /* 0xffff00040a0f0981 */ /* 0x0000a4000c1e1500 */
[----:B0-----:R-:W-:-:S04]  /*1560*/  IMAD.WIDE R10, R8, R45, c[0x0][0x170] ;  /* 0x00005c00080a7625 */ /* 0x001fc800078e022d */
[----:B------:R-:W-:Y:S02]  /*1570*/  IMAD.U32 R22, R22, 0x10000, RZ ;  /* 0x0001000016167824 */ /* 0x000fe400078e00ff */
[----:B----4-:R-:W-:-:S04]  /*1580*/  IMAD.U32 R26, R26, 0x10000, RZ ;  /* 0x000100001a1a7824 */ /* 0x010fc800078e00ff */
[----:B------:R-:W-:Y:S01]  /*1590*/  FMUL R16, R30, R26 ;  /* 0x0000001a1e107220 */ /* 0x000fe20000400000 */
[----:B------:R-:W-:Y:S01]  /*15a0*/  FMUL R33, R26, R33 ;  /* 0x000000211a217220 */ /* 0x000fe20000400000 */
[-C--:B------:R-:W-:Y:S02]  /*15b0*/  IMAD.WIDE R26, R8, R43.reuse, c[0x0][0x168] ;  /* 0x00005a00081a7625 */ /* 0x080fe400078e022b */
[----:B------:R0:W4:Y:S04]  /*15c0*/  LDG.E.EL.U16 R8, [R10.64] ;  /* 0x000000040a087981 */ /* 0x000128000c2e1500 */
[----:B------:R1:W4:Y:S01]  /*15d0*/  LDG.E.EL.U16 R23, [R26.64] ;  /* 0x000000041a177981 */ /* 0x000322000c2e1500 */
[----:B0-----:R-:W-:-:S04]  /*15e0*/  IMAD.WIDE R10, R4, R43, c[0x0][0x168] ;  /* 0x00005a00040a7625 */ /* 0x001fc800078e022b */
[----:B-1----:R-:W-:Y:S02]  /*15f0*/  IMAD.WIDE R26, R4, R45, c[0x0][0x170] ;  /* 0x00005c00041a7625 */ /* 0x002fe400078e022d */
[----:B------:R0:W4:Y:S04]  /*1600*/  LDG.E.EL.U16 R4, [R10.64] ;  /* 0x000000040a047981 */ /* 0x000128000c2e1500 */
[----:B------:R1:W4:Y:S01]  /*1610*/  LDG.E.EL.U16 R27, [R26.64] ;  /* 0x000000041a1b7981 */ /* 0x000322000c2e1500 */
[----:B0-----:R-:W-:-:S05]  /*1620*/  IMAD.WIDE R10, R6, R43, c[0x0][0x168] ;  /* 0x00005a00060a7625 */ /* 0x001fca00078e022b */
[----:B-1----:R0:W4:Y:S01]  /*1630*/  LDG.E.EL.U16 R26, [R10.64] ;  /* 0x000000040a1a7981 */ /* 0x002122000c2e1500 */
[----:B-----5:R-:W-:Y:S02]  /*1640*/  IMAD.U32 R24, R24, 0x10000, RZ ;  /* 0x0001000018187824 */ /* 0x020fe400078e00ff */
[----:B---3--:R-:W-:Y:S02]  /*1650*/  IMAD.U32 R3, R3, 0x10000, RZ ;  /* 0x0001000003037824 */ /* 0x008fe400078e00ff */
[----:B0-----:R-:W-:Y:S01]  /*1660*/  IMAD.WIDE R10, R6, R45, c[0x0][0x170] ;  /* 0x00005c00060a7625 */ /* 0x001fe200078e022d */
[----:B------:R-:W-:-:S04]  /*1670*/  FFMA R16, R21, R24, R16 ;  /* 0x0000001815107223 */ /* 0x000fc80000000010 */
[----:B------:R0:W3:Y:S01]  /*1680*/  LDG.E.EL.U16 R6, [R10.64] ;  /* 0x000000040a067981 */ /* 0x0000e2000c2e1500 */
[----:B------:R-:W-:Y:S01]  /*1690*/  IMAD.U32 R21, R29, 0x10000, RZ ;  /* 0x000100001d157824 */ /* 0x000fe200078e00ff */
[----:B------:R-:W-:Y:S01]  /*16a0*/  FMUL R32, R32, R3 ;  /* 0x0000000320207220 */ /* 0x000fe20000400000 */
[----:B------:R-:W-:Y:S02]  /*16b0*/  PRMT R29, RZ, 0x7610, R29 ;  /* 0x00007610ff1d7816 */ /* 0x000fe4000000001d */
[----:B------:R-:W-:Y:S01]  /*16c0*/  PRMT R30, RZ, 0x7610, R30 ;  /* 0x00007610ff1e7816 */ /* 0x000fe2000000001e */
[C---:B0-----:R-:W-:Y:S01]  /*16d0*/  IMAD.WIDE R10, R20.reuse, R43, c[0x0][0x168] ;  /* 0x00005a00140a7625 */ /* 0x041fe200078e022b */
[----:B------:R-:W-:Y:S02]  /*16e0*/  FFMA R21, R21, R22, R32 ;  /* 0x0000001615157223 */ /* 0x000fe40000000020 */
[----:B------:R0:W5:Y:S04]  /*16f0*/  @!P1 LDG.E.U16 R29, [R18.64+0x500] ;  /* 0x00050004121d9981 */ /* 0x000168000c1e1500 */
[----:B------:R1:W5:Y:S04]  /*1700*/  LDG.E.EL.U16 R43, [R10.64] ;  /* 0x000000040a2b7981 */ /* 0x000368000c2e1500 */
[----:B------:R0:W5:Y:S04]  /*1710*/  @P0 LDG.E.U16 R30, [R18.64+0x300] ;  /* 0x00030004121e0981 */ /* 0x000168000c1e1500 */
[----:B------:R0:W5:Y:S01]  /*1720*/  LDG.E.U16 R32, [R18.64+0x400] ;  /* 0x0004000412207981 */ /* 0x000162000c1e1500 */
[----:B-1----:R-:W-:-:S05]  /*1730*/  IMAD.WIDE R10, R20, R45, c[0x0][0x170] ;  /* 0x00005c00140a7625 */ /* 0x002fca00078e022d */
[----:B------:R1:W5:Y:S01]  /*1740*/  LDG.E.EL.U16 R20, [R10.64] ;  /* 0x000000040a147981 */ /* 0x000362000c2e1500 */
[----:B0-----:R-:W-:-:S05]  /*1750*/  IMAD.WIDE R18, R14, R45, c[0x0][0x160] ;  /* 0x000058000e127625 */ /* 0x001fca00078e022d */
[----:B------:R0:W5:Y:S01]  /*1760*/  LDG.E.U16 R14, [R18.64] ;  /* 0x00000004120e7981 */ /* 0x000162000c1e1500 */
[----:B-1----:R-:W-:-:S05]  /*1770*/  IMAD.WIDE R10, R5, R45, c[0x0][0x160] ;  /* 0x00005800050a7625 */ /* 0x002fca00078e022d */
[----:B------:R1:W5:Y:S01]  /*1780*/  LDG.E.U16 R5, [R10.64] ;  /* 0x000000040a057981 */ /* 0x000362000c1e1500 */
[----:B0-----:R-:W-:-:S05]  /*1790*/  IMAD.WIDE R18, R7, R45, c[0x0][0x160] ;  /* 0x0000580007127625 */ /* 0x001fca00078e022d */
[----:B------:R0:W5:Y:S01]  /*17a0*/  LDG.E.U16 R7, [R18.64] ;  /* 0x0000000412077981 */ /* 0x000162000c1e1500 */
[----:B-1----:R-:W-:-:S05]  /*17b0*/  IMAD.WIDE R10, R9, R45, c[0x0][0x160] ;  /* 0x00005800090a7625 */ /* 0x002fca00078e022d */
[----:B------:R1:W5:Y:S01]  /*17c0*/  LDG.E.U16 R9, [R10.64] ;  /* 0x000000040a097981 */ /* 0x000362000c1e1500 */
[----:B0-----:R-:W-:-:S04]  /*17d0*/  IMAD.WIDE R18, R17, R45, c[0x0][0x160] ;  /* 0x0000580011127625 */ /* 0x001fc800078e022d */
[----:B-1----:R-:W-:Y:S02]  /*17e0*/  IMAD.WIDE R10, R0, R45, c[0x0][0x160] ;  /* 0x00005800000a7625 */ /* 0x002fe400078e022d */
[----:B------:R2:W5:Y:S04]  /*17f0*/  LDG.E.U16 R0, [R18.64] ;  /* 0x0000000412007981 */ /* 0x000568000c1e1500 */
[----:B------:R0:W5:Y:S01]  /*1800*/  LDG.E.U16 R17, [R10.64] ;  /* 0x000000040a117981 */ /* 0x000162000c1e1500 */
[----:B--2---:R-:W-:Y:S01]  /*1810*/  SEL R18, R13, RZ, !P1 ;  /* 0x000000ff0d127207 */ /* 0x004fe20004800000 */
[----:B------:R-:W-:-:S04]  /*1820*/  FMUL R3, R3, R34 ;  /* 0x0000002203037220 */ /* 0x000fc80000400000 */
[----:B------:R-:W-:-:S04]  /*1830*/  IMAD.U32 R18, R18, 0x10000, RZ ;  /* 0x0001000012127824 */ /* 0x000fc800078e00ff */
[----:B------:R-:W-:Y:S01]  /*1840*/  FADD R18, RZ, -R18 ;  /* 0x80000012ff127221 */ /* 0x000fe20000000000 */
[----:B------:R-:W-:Y:S02]  /*1850*/  IMAD.U32 R31, R31, 0x10000, RZ ;  /* 0x000100001f1f7824 */ /* 0x000fe400078e00ff */
[----:B------:R-:W-:Y:S02]  /*1860*/  IMAD.U32 R37, R37, 0x10000, RZ ;  /* 0x0001000025257824 */ /* 0x000fe400078e00ff */
[----:B------:R-:W-:Y:S01]  /*1870*/  IMAD.U32 R41, R41, 0x10000, RZ ;  /* 0x0001000029297824 */ /* 0x000fe200078e00ff */
[----:B------:R-:W-:Y:S02]  /*1880*/  F2FP.BF16.F32.PACK_AB R12, R25, R12 ;  /* 0x0000000c190c723e */ /* 0x000fe400000010ff */
[----:B------:R-:W-:Y:S01]  /*1890*/  F2FP.BF16.F32.PACK_AB R28, R28, R42 ;  /* 0x0000002a1c1c723e */ /* 0x000fe200000010ff */
[----:B----4-:R-:W-:Y:S02]  /*18a0*/  IMAD.U32 R34, R8, 0x10000, RZ ;  /* 0x0001000008227824 */ /* 0x010fe400078e00ff */
[----:B------:R-:W-:-:S02]  /*18b0*/  IMAD.U32 R23, R23, 0x10000, RZ ;  /* 0x0001000017177824 */ /* 0x000fc400078e00ff */
[----:B------:R-:W-:Y:S01]  /*18c0*/  FMUL R35, R35, R34 ;  /* 0x0000002223237220 */ /* 0x000fe20000400000 */
[----:B------:R-:W-:Y:S01]  /*18d0*/  FMUL R36, R34, R36 ;  /* 0x0000002422247220 */ /* 0x000fe20000400000 */
[----:B------:R-:W-:Y:S02]  /*18e0*/  IMAD.U32 R8, R4, 0x10000, RZ ;  /* 0x0001000004087824 */ /* 0x000fe400078e00ff */
[----:B------:R-:W-:-:S04]  /*18f0*/  IMAD.U32 R27, R27, 0x10000, RZ ;  /* 0x000100001b1b7824 */ /* 0x000fc800078e00ff */
[----:B------:R-:W-:Y:S01]  /*1900*/  FMUL R38, R38, R27 ;  /* 0x0000001b26267220 */ /* 0x000fe20000400000 */
[----:B------:R-:W-:Y:S01]  /*1910*/  FMUL R39, R27, R39 ;  /* 0x000000271b277220 */ /* 0x000fe20000400000 */
[----:B------:R-:W-:Y:S02]  /*1920*/  FFMA R4, R31, R23, R35 ;  /* 0x000000171f047223 */ /* 0x000fe40000000023 */
[----:B0-----:R-:W-:Y:S01]  /*1930*/  FFMA R11, R37, R8, R38 ;  /* 0x00000008250b7223 */ /* 0x001fe20000000026 */
[----:B------:R-:W-:Y:S02]  /*1940*/  IMAD.U32 R26, R26, 0x10000, RZ ;  /* 0x000100001a1a7824 */ /* 0x000fe400078e00ff */
[----:B---3--:R-:W-:Y:S01]  /*1950*/  IMAD.U32 R19, R6, 0x10000, RZ ;  /* 0x0001000006137824 */ /* 0x008fe200078e00ff */
[----:B-----5:R-:W-:Y:S02]  /*1960*/  SEL R29, R29, RZ, !P1 ;  /* 0x000000ff1d1d7207 */ /* 0x020fe40004800000 */
[----:B------:R-:W-:-:S03]  /*1970*/  SEL R30, R30, RZ, P0 ;  /* 0x000000ff1e1e7207 */ /* 0x000fc60000000000 */
[----:B------:R-:W-:Y:S02]  /*1980*/  IMAD.U32 R29, R29, 0x10000, RZ ;  /* 0x000100001d1d7824 */ /* 0x000fe400078e00ff */
[----:B------:R-:W-:Y:S02]  /*1990*/  IMAD.U32 R30, R30, 0x10000, RZ ;  /* 0x000100001e1e7824 */ /* 0x000fe400078e00ff */
[----:B------:R-:W-:Y:S01]  /*19a0*/  IMAD.U32 R13, R20, 0x10000, RZ ;  /* 0x00010000140d7824 */ /* 0x000fe200078e00ff */
[----:B------:R-:W-:Y:S01]  /*19b0*/  SEL R20, R15, RZ, P0 ;  /* 0x000000ff0f147207 */ /* 0x000fe20000000000 */
[----:B------:R-:W-:-:S04]  /*19c0*/  FADD R10, RZ, -R29 ;  /* 0x8000001dff0a7221 */ /* 0x000fc80000000000 */
[----:B------:R-:W-:Y:S01]  /*19d0*/  IMAD.U32 R20, R20, 0x10000, RZ ;  /* 0x0001000014147824 */ /* 0x000fe200078e00ff */
[----:B------:R-:W-:-:S04]  /*19e0*/  @P1 FSEL R10, R30, RZ, P0 ;  /* 0x000000ff1e0a1208 */ /* 0x000fc80000000000 */
[----:B------:R-:W-:Y:S01]  /*19f0*/  @P1 FSEL R18, R20, RZ, P0 ;  /* 0x000000ff14121208 */ /* 0x000fe20000000000 */
[----:B------:R-:W-:Y:S01]  /*1a00*/  FMUL R6, R40, R19 ;  /* 0x0000001328067220 */ /* 0x000fe20000400000 */
[----:B------:R-:W-:Y:S01]  /*1a10*/  IMAD.U32 R43, R43, 0x10000, RZ ;  /* 0x000100002b2b7824 */ /* 0x000fe200078e00ff */
[----:B------:R-:W-:Y:S01]  /*1a20*/  FMUL R15, R10, R13 ;  /* 0x0000000d0a0f7220 */ /* 0x000fe20000400000 */
[----:B------:R-:W-:Y:S01]  /*1a30*/  IMAD.U32 R5, R5, 0x10000, RZ ;  /* 0x0001000005057824 */ /* 0x000fe200078e00ff */
[----:B------:R-:W-:Y:S01]  /*1a40*/  FMUL R19, R19, R44 ;  /* 0x0000002c13137220 */ /* 0x000fe20000400000 */
[----:B------:R-:W-:Y:S01]  /*1a50*/  IMAD.U32 R32, R32, 0x10000, RZ ;  /* 0x0001000020207824 */ /* 0x000fe200078e00ff */
[----:B------:R-:W-:Y:S01]  /*1a60*/  FMUL R18, R13, R18 ;  /* 0x000000120d127220 */ /* 0x000fe20000400000 */
[----:B------:R-:W-:Y:S01]  /*1a70*/  IMAD.U32 R14, R14, 0x10000, RZ ;  /* 0x000100000e0e7824 */ /* 0x000fe200078e00ff */
[----:B------:R-:W-:Y:S01]  /*1a80*/  FFMA R5, R24, R5, R33 ;  /* 0x0000000518057223 */ /* 0x000fe20000000021 */
[----:B------:R-:W-:Y:S01]  /*1a90*/  IMAD.U32 R7, R7, 0x10000, RZ ;  /* 0x0001000007077824 */ /* 0x000fe200078e00ff */
[----:B------:R-:W-:Y:S01]  /*1aa0*/  FFMA R6, R41, R26, R6 ;  /* 0x0000001a29067223 */ /* 0x000fe20000000006 */
[----:B------:R-:W-:Y:S01]  /*1ab0*/  FFMA R15, R32, R43, R15 ;  /* 0x0000002b200f7223 */ /* 0x000fe2000000000f */
[----:B------:R-:W-:Y:S01]  /*1ac0*/  IMAD.U32 R9, R9, 0x10000, RZ ;  /* 0x0001000009097824 */ /* 0x000fe200078e00ff */
[----:B------:R-:W-:Y:S01]  /*1ad0*/  FFMA R30, R23, R14, R36 ;  /* 0x0000000e171e7223 */ /* 0x000fe20000000024 */
[----:B------:R-:W-:-:S02]  /*1ae0*/  FFMA R7, R8, R7, R39 ;  /* 0x0000000708077223 */ /* 0x000fc40000000027 */
[----:B------:R-:W-:Y:S01]  /*1af0*/  FFMA R22, R22, R9, R3 ;  /* 0x0000000916167223 */ /* 0x000fe20000000003 */
[----:B------:R-:W-:Y:S02]  /*1b00*/  IMAD.MOV.U32 R3, RZ, RZ, 0x2 ;  /* 0x00000002ff037424 */ /* 0x000fe400078e00ff */
[----:B------:R-:W-:Y:S02]  /*1b10*/  IMAD.U32 R0, R0, 0x10000, RZ ;  /* 0x0001000000007824 */ /* 0x000fe400078e00ff */
[----:B------:R-:W-:Y:S02]  /*1b20*/  IMAD.U32 R10, R17, 0x10000, RZ ;  /* 0x00010000110a7824 */ /* 0x000fe400078e00ff */
[----:B------:R-:W-:Y:S02]  /*1b30*/  FFMA R0, R26, R0, R19 ;  /* 0x000000001a007223 */ /* 0x000fe40000000013 */
[----:B------:R-:W-:Y:S01]  /*1b40*/  FFMA R31, R43, R10, R18 ;  /* 0x0000000a2b1f7223 */ /* 0x000fe20000000012 */
[----:B------:R-:W-:-:S02]  /*1b50*/  F2FP.BF16.F32.PACK_AB R14, R11, R4 ;  /* 0x000000040b0e723e */ /* 0x000fc400000010ff */
[----:B------:R-:W-:Y:S01]  /*1b60*/  F2FP.BF16.F32.PACK_AB R29, R22, R5 ;  /* 0x00000005161d723e */ /* 0x000fe200000010ff */
[CC--:B------:R-:W-:Y:S01]  /*1b70*/  IMAD.WIDE R4, R2.reuse, R3.reuse, c[0x0][0x178] ;  /* 0x00005e0002047625 */ /* 0x0c0fe200078e0203 */
[----:B------:R-:W-:Y:S02]  /*1b80*/  F2FP.BF16.F32.PACK_AB R13, R21, R16 ;  /* 0x00000010150d723e */ /* 0x000fe400000010ff */
[----:B------:R-:W-:Y:S01]  /*1b90*/  F2FP.BF16.F32.PACK_AB R15, R15, R6 ;  /* 0x000000060f0f723e */ /* 0x000fe200000010ff */
[----:B------:R-:W-:Y:S01]  /*1ba0*/  IMAD.WIDE R2, R2, R3, c[0x0][0x180] ;  /* 0x0000600002027625 */ /* 0x000fe200078e0203 */
[----:B------:R-:W-:Y:S02]  /*1bb0*/  F2FP.BF16.F32.PACK_AB R30, R7, R30 ;  /* 0x0000001e071e723e */ /* 0x000fe400000010ff */
[----:B------:R-:W-:Y:S01]  /*1bc0*/  F2FP.BF16.F32.PACK_AB R31, R31, R0 ;  /* 0x000000001f1f723e */ /* 0x000fe200000010ff */
[----:B------:R-:W-:Y:S04]  /*1bd0*/  STG.E.128 [R4.64], R12 ;  /* 0x0000000c04007986 */ /* 0x000fe8000c101d04 */
[----:B------:R-:W-:Y:S01]  /*1be0*/  STG.E.128 [R2.64], R28 ;  /* 0x0000001c02007986 */ /* 0x000fe2000c101d04 */
[----:B------:R-:W-:Y:S05]  /*1bf0*/  EXIT ;  /* 0x000000000000794d */ /* 0x000fea0003800000 */
.L_x_0:
[----:B------:R-:W-:-:S00]  /*1c00*/  BRA `(.L_x_0) ;  /* 0xfffffff000007947 */ /* 0x000fc0000383ffff */
[----:B------:R-:W-:-:S00]  /*1c10*/  NOP ;  /* 0x0000000000007918 */ /* 0x000fc00000000000 */
        /* <DEDUP_REMOVED lines=14> */
.L_x_1:
